	.headerflags	@"EF_CUDA_TEXMODE_UNIFIED EF_CUDA_64BIT_ADDRESS EF_CUDA_SM86 EF_CUDA_VIRTUAL_SM(EF_CUDA_SM86)"
	.elftype	@"ET_EXEC"


//--------------------- .nv.info                  --------------------------
	.section	.nv.info,"",@"SHT_CUDA_INFO"
	.align	4


	//----- nvinfo : EIATTR_REGCOUNT
	.align		4
        /*0000*/ 	.byte	0x04, 0x2f
        /*0002*/ 	.short	(.L_1 - .L_0)
	.align		4
.L_0:
        /*0004*/ 	.word	index@(triton__0d1d2d3d4d5d6de7de)
        /*0008*/ 	.word	0x0000002b


	//----- nvinfo : EIATTR_MAX_STACK_SIZE
	.align		4
.L_1:
        /*000c*/ 	.byte	0x04, 0x23
        /*000e*/ 	.short	(.L_3 - .L_2)
	.align		4
.L_2:
        /*0010*/ 	.word	index@(triton__0d1d2d3d4d5d6de7de)
        /*0014*/ 	.word	0x00000000


	//----- nvinfo : EIATTR_MIN_STACK_SIZE
	.align		4
.L_3:
        /*0018*/ 	.byte	0x04, 0x12
        /*001a*/ 	.short	(.L_5 - .L_4)
	.align		4
.L_4:
        /*001c*/ 	.word	index@(triton__0d1d2d3d4d5d6de7de)
        /*0020*/ 	.word	0x00000000


	//----- nvinfo : EIATTR_FRAME_SIZE
	.align		4
.L_5:
        /*0024*/ 	.byte	0x04, 0x11
        /*0026*/ 	.short	(.L_7 - .L_6)
	.align		4
.L_6:
        /*0028*/ 	.word	index@(triton__0d1d2d3d4d5d6de7de)
        /*002c*/ 	.word	0x00000000
.L_7:


//--------------------- .nv.info.triton__0d1d2d3d4d5d6de7de --------------------------
	.section	.nv.info.triton__0d1d2d3d4d5d6de7de,"",@"SHT_CUDA_INFO"
	.align	4


	//----- nvinfo : EIATTR_CUDA_API_VERSION
	.align		4
        /*0000*/ 	.byte	0x04, 0x37
        /*0002*/ 	.short	(.L_9 - .L_8)
.L_8:
        /*0004*/ 	.word	0x0000007b


	//----- nvinfo : EIATTR_SW2861232_WAR
	.align		4
.L_9:
        /*0008*/ 	.byte	0x01, 0x35
	.zero		2


	//----- nvinfo : EIATTR_PARAM_CBANK
	.align		4
        /*000c*/ 	.byte	0x04, 0x0a
        /*000e*/ 	.short	(.L_11 - .L_10)
	.align		4
.L_10:
        /*0010*/ 	.word	index@(.nv.constant0.triton__0d1d2d3d4d5d6de7de)
        /*0014*/ 	.short	0x0160
        /*0016*/ 	.short	0x0038


	//----- nvinfo : EIATTR_CBANK_PARAM_SIZE
	.align		4
.L_11:
        /*0018*/ 	.byte	0x03, 0x19
        /*001a*/ 	.short	0x0038


	//----- nvinfo : EIATTR_KPARAM_INFO
	.align		4
        /*001c*/ 	.byte	0x04, 0x17
        /*001e*/ 	.short	(.L_13 - .L_12)
.L_12:
        /*0020*/ 	.word	0x00000000
        /*0024*/ 	.short	0x0007
        /*0026*/ 	.short	0x0034
        /*0028*/ 	.byte	0x00, 0xf0, 0x11, 0x00


	//----- nvinfo : EIATTR_KPARAM_INFO
	.align		4
.L_13:
        /*002c*/ 	.byte	0x04, 0x17
        /*002e*/ 	.short	(.L_15 - .L_14)
.L_14:
        /*0030*/ 	.word	0x00000000
        /*0034*/ 	.short	0x0006
        /*0036*/ 	.short	0x0030
        /*0038*/ 	.byte	0x00, 0xf0, 0x11, 0x00


	//----- nvinfo : EIATTR_KPARAM_INFO
	.align		4
.L_15:
        /*003c*/ 	.byte	0x04, 0x17
        /*003e*/ 	.short	(.L_17 - .L_16)
.L_16:
        /*0040*/ 	.word	0x00000000
        /*0044*/ 	.short	0x0005
        /*0046*/ 	.short	0x0028
        /*0048*/ 	.byte	0x00, 0xf0, 0x21, 0x00


	//----- nvinfo : EIATTR_KPARAM_INFO
	.align		4
.L_17:
        /*004c*/ 	.byte	0x04, 0x17
        /*004e*/ 	.short	(.L_19 - .L_18)
.L_18:
        /*0050*/ 	.word	0x00000000
        /*0054*/ 	.short	0x0004
        /*0056*/ 	.short	0x0020
        /*0058*/ 	.byte	0x00, 0xf0, 0x21, 0x00


	//----- nvinfo : EIATTR_KPARAM_INFO
	.align		4
.L_19:
        /*005c*/ 	.byte	0x04, 0x17
        /*005e*/ 	.short	(.L_21 - .L_20)
.L_20:
        /*0060*/ 	.word	0x00000000
        /*0064*/ 	.short	0x0003
        /*0066*/ 	.short	0x0018
        /*0068*/ 	.byte	0x00, 0xf0, 0x21, 0x00


	//----- nvinfo : EIATTR_KPARAM_INFO
	.align		4
.L_21:
        /*006c*/ 	.byte	0x04, 0x17
        /*006e*/ 	.short	(.L_23 - .L_22)
.L_22:
        /*0070*/ 	.word	0x00000000
        /*0074*/ 	.short	0x0002
        /*0076*/ 	.short	0x0010
        /*0078*/ 	.byte	0x00, 0xf0, 0x21, 0x00


	//----- nvinfo : EIATTR_KPARAM_INFO
	.align		4
.L_23:
        /*007c*/ 	.byte	0x04, 0x17
        /*007e*/ 	.short	(.L_25 - .L_24)
.L_24:
        /*0080*/ 	.word	0x00000000
        /*0084*/ 	.short	0x0001
        /*0086*/ 	.short	0x0008
        /*0088*/ 	.byte	0x00, 0xf0, 0x21, 0x00


	//----- nvinfo : EIATTR_KPARAM_INFO
	.align		4
.L_25:
        /*008c*/ 	.byte	0x04, 0x17
        /*008e*/ 	.short	(.L_27 - .L_26)
.L_26:
        /*0090*/ 	.word	0x00000000
        /*0094*/ 	.short	0x0000
        /*0096*/ 	.short	0x0000
        /*0098*/ 	.byte	0x00, 0xf0, 0x21, 0x00


	//----- nvinfo : EIATTR_MAXREG_COUNT
	.align		4
.L_27:
        /*009c*/ 	.byte	0x03, 0x1b
        /*009e*/ 	.short	0x00ff


	//----- nvinfo : EIATTR_EXIT_INSTR_OFFSETS
	.align		4
        /*00a0*/ 	.byte	0x04, 0x1c
        /*00a2*/ 	.short	(.L_29 - .L_28)


	//   ....[0]....
.L_28:
        /*00a4*/ 	.word	0x00001600


	//   ....[1]....
        /*00a8*/ 	.word	0x00001620


	//----- nvinfo : EIATTR_MAX_THREADS
	.align		4
.L_29:
        /*00ac*/ 	.byte	0x04, 0x05
        /*00ae*/ 	.short	(.L_31 - .L_30)
.L_30:
        /*00b0*/ 	.word	0x00000080
        /*00b4*/ 	.word	0x00000001
        /*00b8*/ 	.word	0x00000001
.L_31:


//--------------------- .nv.rel.action            --------------------------
	.section	.nv.rel.action,"",@"SHT_CUDA_RELOCINFO"
	.align	8
	.sectionentsize	8
        /*0000*/ 	.byte	0x73, 0x00, 0x00, 0x00, 0x00, 0x00, 0x00, 0x00, 0x00, 0x00, 0x00, 0x11, 0x25, 0x00, 0x05, 0x36


//--------------------- .nv.constant0.triton__0d1d2d3d4d5d6de7de --------------------------
	.section	.nv.constant0.triton__0d1d2d3d4d5d6de7de,"a",@progbits
	.align	4
.nv.constant0.triton__0d1d2d3d4d5d6de7de:
	.zero		408


//--------------------- .text.triton__0d1d2d3d4d5d6de7de --------------------------
	.section	.text.triton__0d1d2d3d4d5d6de7de,"ax",@progbits
	.sectionflags	@"SHF_BARRIERS=1"
	.sectioninfo	@"SHI_REGISTERS=43"
	.align	128
        .global         triton__0d1d2d3d4d5d6de7de
        .type           triton__0d1d2d3d4d5d6de7de,@function
        .size           triton__0d1d2d3d4d5d6de7de,(.L_x_1 - triton__0d1d2d3d4d5d6de7de)
        .other          triton__0d1d2d3d4d5d6de7de,@"STO_CUDA_ENTRY STV_DEFAULT"
triton__0d1d2d3d4d5d6de7de:
.text.triton__0d1d2d3d4d5d6de7de:
[----:B------:R-:W-:-:S02]  /*0000*/  IMAD.MOV.U32 R1, RZ, RZ, c[0x0][0x28] ;  /* 0x00000a00ff017624 */ /* 0x000fc400078e00ff */
[----:B------:R-:W0:Y:S01]  /*0010*/  S2R R38, SR_TID.X ;  /* 0x0000000000267919 */ /* 0x000e220000002100 */
[----:B------:R-:W-:Y:S01]  /*0020*/  IMAD.MOV.U32 R25, RZ, RZ, 0x2 ;  /* 0x00000002ff197424 */ /* 0x000fe200078e00ff */
[----:B------:R-:W-:Y:S01]  /*0030*/  ULDC.64 UR4, c[0x0][0x118] ;  /* 0x0000460000047ab9 */ /* 0x000fe20000000a00 */
[----:B------:R-:W-:Y:S01]  /*0040*/  IMAD.MOV.U32 R35, RZ, RZ, 0x4 ;  /* 0x00000004ff237424 */ /* 0x000fe200078e00ff */
[----:B------:R-:W1:Y:S04]  /*0050*/  S2R R36, SR_CTAID.Y ;  /* 0x0000000000247919 */ /* 0x000e680000002600 */
[----:B------:R-:W2:Y:S01]  /*0060*/  S2R R37, SR_CTAID.X ;  /* 0x0000000000257919 */ /* 0x000ea20000002500 */
[----:B0-----:R-:W-:Y:S01]  /*0070*/  SHF.R.U32.HI R29, RZ, 0x5, R38 ;  /* 0x00000005ff1d7819 */ /* 0x001fe20000011626 */
[----:B------:R-:W-:-:S02]  /*0080*/  IMAD.SHL.U32 R2, R38, 0x8, RZ ;  /* 0x0000000826027824 */ /* 0x000fc400078e00ff */
[----:B-1----:R-:W-:Y:S01]  /*0090*/  IMAD.SHL.U32 R40, R36, 0x4, RZ ;  /* 0x0000000424287824 */ /* 0x002fe200078e00ff */
[----:B------:R-:W-:Y:S02]  /*00a0*/  SGXT.U32 R29, R29, 0x2 ;  /* 0x000000021d1d781a */ /* 0x000fe40000000000 */
[----:B------:R-:W-:Y:S02]  /*00b0*/  LOP3.LUT R2, R2, 0xf8, RZ, 0xc0, !PT ;  /* 0x000000f802027812 */ /* 0x000fe400078ec0ff */
[----:B------:R-:W-:-:S04]  /*00c0*/  LOP3.LUT R3, R40, R29, RZ, 0xfc, !PT ;  /* 0x0000001d28037212 */ /* 0x000fc800078efcff */
[----:B------:R-:W-:-:S04]  /*00d0*/  SHF.R.S32.HI R0, RZ, 0x1f, R3 ;  /* 0x0000001fff007819 */ /* 0x000fc80000011403 */
[----:B------:R-:W-:-:S04]  /*00e0*/  LEA.HI R8, R0, R3, RZ, 0x9 ;  /* 0x0000000300087211 */ /* 0x000fc800078f48ff */
[----:B------:R-:W-:Y:S02]  /*00f0*/  SHF.R.S32.HI R28, RZ, 0x9, R8 ;  /* 0x00000009ff1c7819 */ /* 0x000fe40000011408 */
[----:B------:R-:W-:Y:S02]  /*0100*/  LOP3.LUT R8, R8, 0xfffe00, RZ, 0xc0, !PT ;  /* 0x00fffe0008087812 */ /* 0x000fe400078ec0ff */
[----:B------:R-:W-:-:S03]  /*0110*/  LEA.HI R4, R28, R28, RZ, 0x2 ;  /* 0x0000001c1c047211 */ /* 0x000fc600078f10ff */
[C---:B------:R-:W-:Y:S01]  /*0120*/  IMAD.IADD R9, R3.reuse, 0x1, -R8 ;  /* 0x0000000103097824 */ /* 0x040fe200078e0a08 */
[----:B------:R-:W-:Y:S02]  /*0130*/  LOP3.LUT R5, R4, 0xfffffffc, RZ, 0xc0, !PT ;  /* 0xfffffffc04057812 */ /* 0x000fe400078ec0ff */
[----:B------:R-:W-:Y:S02]  /*0140*/  LEA.HI R4, R0, R3, RZ, 0xb ;  /* 0x0000000300047211 */ /* 0x000fe400078f58ff */
[----:B--2---:R-:W-:Y:S01]  /*0150*/  PRMT R0, R2, 0x6540, R37 ;  /* 0x0000654002007816 */ /* 0x004fe20000000025 */
[----:B------:R-:W-:Y:S01]  /*0160*/  IMAD.IADD R28, R28, 0x1, -R5 ;  /* 0x000000011c1c7824 */ /* 0x000fe200078e0a05 */
[C---:B------:R-:W-:Y:S01]  /*0170*/  LOP3.LUT R6, R4.reuse, 0xfff800, RZ, 0xc0, !PT ;  /* 0x00fff80004067812 */ /* 0x040fe200078ec0ff */
[----:B------:R-:W-:Y:S02]  /*0180*/  IMAD.SHL.U32 R31, R4, 0x80, RZ ;  /* 0x00000080041f7824 */ /* 0x000fe400078e00ff */
[----:B------:R-:W-:Y:S01]  /*0190*/  CS2R R4, SRZ ;  /* 0x0000000000047805 */ /* 0x000fe2000001ff00 */
[----:B------:R-:W-:Y:S01]  /*01a0*/  ISETP.GE.AND P1, PT, R28, 0x2, PT ;  /* 0x000000021c00780c */ /* 0x000fe20003f26270 */
[----:B------:R-:W-:Y:S01]  /*01b0*/  IMAD.IADD R6, R3, 0x1, -R6 ;  /* 0x0000000103067824 */ /* 0x000fe200078e0a06 */
[----:B------:R-:W-:-:S02]  /*01c0*/  LOP3.LUT R31, R31, 0xfffc0000, RZ, 0xc0, !PT ;  /* 0xfffc00001f1f7812 */ /* 0x000fc400078ec0ff */
[----:B------:R-:W-:-:S03]  /*01d0*/  ISETP.GT.AND P3, PT, R0, 0x7f, !P1 ;  /* 0x0000007f0000780c */ /* 0x000fc60004f64270 */
[----:B------:R-:W-:Y:S01]  /*01e0*/  IMAD R39, R6, 0x100, R31 ;  /* 0x0000010006277824 */ /* 0x000fe200078e021f */
[----:B------:R-:W-:Y:S01]  /*01f0*/  ISETP.LT.AND P4, PT, R0, 0x100, P3 ;  /* 0x000001000000780c */ /* 0x000fe20001f81270 */
[----:B------:R-:W-:-:S03]  /*0200*/  CS2R R6, SRZ ;  /* 0x0000000000067805 */ /* 0x000fc6000001ff00 */
[--C-:B------:R-:W-:Y:S01]  /*0210*/  IADD3 R16, R39, -0x80, R0.reuse ;  /* 0xffffff8027107810 */ /* 0x100fe20007ffe000 */
[----:B------:R-:W-:-:S04]  /*0220*/  IMAD R30, R9, 0x100, R0 ;  /* 0x00000100091e7824 */ /* 0x000fc800078e0200 */
[----:B------:R-:W-:Y:S01]  /*0230*/  IMAD.WIDE R16, R16, R25, c[0x0][0x160] ;  /* 0x0000580010107625 */ /* 0x000fe200078e0219 */
[----:B------:R-:W-:Y:S01]  /*0240*/  IADD3 R22, R30, -0x80, RZ ;  /* 0xffffff801e167810 */ /* 0x000fe20007ffe0ff */
[----:B------:R-:W-:-:S03]  /*0250*/  CS2R R8, SRZ ;  /* 0x0000000000087805 */ /* 0x000fc6000001ff00 */
[----:B------:R0:W2:Y:S01]  /*0260*/  @P4 LDG.E.EL.128 R4, [R16.64] ;  /* 0x0000000410044981 */ /* 0x0000a2000c2e1d00 */
[----:B------:R-:W-:Y:S01]  /*0270*/  ISETP.LT.AND P2, PT, R0, 0x100, !P1 ;  /* 0x000001000000780c */ /* 0x000fe20004f41270 */
[----:B------:R-:W-:Y:S01]  /*0280*/  CS2R R10, SRZ ;  /* 0x00000000000a7805 */ /* 0x000fe2000001ff00 */
[----:B------:R-:W-:Y:S01]  /*0290*/  IMAD.WIDE R22, R22, R35, c[0x0][0x170] ;  /* 0x00005c0016167625 */ /* 0x000fe200078e0223 */
[----:B------:R-:W-:Y:S01]  /*02a0*/  CS2R R12, SRZ ;  /* 0x00000000000c7805 */ /* 0x000fe2000001ff00 */
[----:B------:R-:W-:Y:S02]  /*02b0*/  CS2R R14, SRZ ;  /* 0x00000000000e7805 */ /* 0x000fe4000001ff00 */
[----:B------:R-:W-:Y:S01]  /*02c0*/  IMAD.IADD R24, R0, 0x1, R39 ;  /* 0x0000000100187824 */ /* 0x000fe200078e0227 */
[----:B------:R1:W3:Y:S03]  /*02d0*/  @P4 LDG.E.EL.128 R8, [R22.64] ;  /* 0x0000000416084981 */ /* 0x0002e6000c2e1d00 */
[----:B------:R-:W-:Y:S01]  /*02e0*/  IMAD.WIDE R24, R24, R25, c[0x0][0x160] ;  /* 0x0000580018187625 */ /* 0x000fe200078e0219 */
[----:B0-----:R-:W-:Y:S01]  /*02f0*/  CS2R R16, SRZ ;  /* 0x0000000000107805 */ /* 0x001fe2000001ff00 */
[----:B------:R-:W-:-:S02]  /*0300*/  CS2R R18, SRZ ;  /* 0x0000000000127805 */ /* 0x000fc4000001ff00 */
[----:B------:R-:W-:Y:S01]  /*0310*/  IMAD.WIDE R20, R30, R35, c[0x0][0x168] ;  /* 0x00005a001e147625 */ /* 0x000fe200078e0223 */
[----:B------:R0:W4:Y:S04]  /*0320*/  @P2 LDG.E.EL.128 R12, [R24.64] ;  /* 0x00000004180c2981 */ /* 0x000128000c2e1d00 */
[----:B------:R-:W5:Y:S01]  /*0330*/  @P2 LDG.E.EL.128 R16, [R20.64] ;  /* 0x0000000414102981 */ /* 0x000f62000c2e1d00 */
[----:B--2---:R-:W-:Y:S02]  /*0340*/  SEL R26, R4, RZ, P4 ;  /* 0x000000ff041a7207 */ /* 0x004fe40002000000 */
[----:B------:R-:W-:-:S03]  /*0350*/  SEL R5, R5, RZ, P4 ;  /* 0x000000ff05057207 */ /* 0x000fc60002000000 */
[----:B------:R-:W-:Y:S02]  /*0360*/  IMAD.U32 R4, R26, 0x10000, RZ ;  /* 0x000100001a047824 */ /* 0x000fe400078e00ff */
[----:B-1----:R-:W-:Y:S01]  /*0370*/  IMAD.U32 R22, R5, 0x10000, RZ ;  /* 0x0001000005167824 */ /* 0x002fe200078e00ff */
[----:B---3--:R-:W-:Y:S02]  /*0380*/  SEL R23, R8, RZ, P4 ;  /* 0x000000ff08177207 */ /* 0x008fe40002000000 */
[----:B0-----:R-:W-:Y:S02]  /*0390*/  SEL R25, R10, RZ, P4 ;  /* 0x000000ff0a197207 */ /* 0x001fe40002000000 */
[----:B------:R-:W-:Y:S02]  /*03a0*/  LOP3.LUT R4, R4, 0x80000000, RZ, 0x3c, !PT ;  /* 0x8000000004047812 */ /* 0x000fe400078e3cff */
[----:B------:R-:W-:Y:S02]  /*03b0*/  LOP3.LUT R8, R22, 0x80000000, RZ, 0x3c, !PT ;  /* 0x8000000016087812 */ /* 0x000fe400078e3cff */
[----:B------:R-:W-:Y:S01]  /*03c0*/  PRMT R26, R26, 0x7632, R26 ;  /* 0x000076321a1a7816 */ /* 0x000fe2000000001a */
[----:B------:R-:W-:-:S02]  /*03d0*/  FFMA R22, R4, R23, RZ ;  /* 0x0000001704167223 */ /* 0x000fc400000000ff */
[----:B------:R-:W-:Y:S01]  /*03e0*/  FFMA R10, R8, R25, RZ ;  /* 0x00000019080a7223 */ /* 0x000fe200000000ff */
[----:B----4-:R-:W-:Y:S01]  /*03f0*/  SEL R8, R12, RZ, P2 ;  /* 0x000000ff0c087207 */ /* 0x010fe20001000000 */
[----:B------:R-:W-:Y:S01]  /*0400*/  IMAD.U32 R4, R26, 0x10000, RZ ;  /* 0x000100001a047824 */ /* 0x000fe200078e00ff */
[----:B------:R-:W-:Y:S02]  /*0410*/  SEL R23, R9, RZ, P4 ;  /* 0x000000ff09177207 */ /* 0x000fe40002000000 */
[----:B------:R-:W-:Y:S02]  /*0420*/  SEL R13, R13, RZ, P2 ;  /* 0x000000ff0d0d7207 */ /* 0x000fe40001000000 */
[----:B-----5:R-:W-:Y:S01]  /*0430*/  SEL R12, R16, RZ, P2 ;  /* 0x000000ff100c7207 */ /* 0x020fe20001000000 */
[----:B------:R-:W-:Y:S01]  /*0440*/  IMAD.U32 R16, R8, 0x10000, RZ ;  /* 0x0001000008107824 */ /* 0x000fe200078e00ff */
[----:B------:R-:W-:Y:S01]  /*0450*/  FSEL R9, R22, RZ, P3 ;  /* 0x000000ff16097208 */ /* 0x000fe20001800000 */
[----:B------:R-:W-:Y:S01]  /*0460*/  IMAD.U32 R32, R13, 0x10000, RZ ;  /* 0x000100000d207824 */ /* 0x000fe200078e00ff */
[----:B------:R-:W-:-:S02]  /*0470*/  SEL R18, R18, RZ, P2 ;  /* 0x000000ff12127207 */ /* 0x000fc40001000000 */
[----:B------:R-:W-:Y:S01]  /*0480*/  LOP3.LUT R4, R4, 0x80000000, RZ, 0x3c, !PT ;  /* 0x8000000004047812 */ /* 0x000fe200078e3cff */
[----:B------:R-:W-:Y:S01]  /*0490*/  FFMA R12, R16, R12, R9 ;  /* 0x0000000c100c7223 */ /* 0x000fe20000000009 */
[----:B------:R-:W-:Y:S02]  /*04a0*/  FSEL R21, R10, RZ, P3 ;  /* 0x000000ff0a157208 */ /* 0x000fe40001800000 */
[----:B------:R-:W-:Y:S01]  /*04b0*/  IADD3 R16, R30, -0x7c, RZ ;  /* 0xffffff841e107810 */ /* 0x000fe20007ffe0ff */
[----:B------:R-:W-:Y:S01]  /*04c0*/  FFMA R4, R4, R23, RZ ;  /* 0x0000001704047223 */ /* 0x000fe200000000ff */
[----:B------:R-:W-:Y:S01]  /*04d0*/  SEL R9, R17, RZ, P2 ;  /* 0x000000ff11097207 */ /* 0x000fe20001000000 */
[----:B------:R-:W-:Y:S01]  /*04e0*/  FFMA R32, R32, R18, R21 ;  /* 0x0000001220207223 */ /* 0x000fe20000000015 */
[----:B------:R-:W-:Y:S01]  /*04f0*/  CS2R R22, SRZ ;  /* 0x0000000000167805 */ /* 0x000fe2000001ff00 */
[----:B------:R-:W-:Y:S01]  /*0500*/  CS2R R20, SRZ ;  /* 0x0000000000147805 */ /* 0x000fe2000001ff00 */
[----:B------:R-:W-:Y:S01]  /*0510*/  IMAD.WIDE R16, R16, R35, c[0x0][0x170] ;  /* 0x00005c0010107625 */ /* 0x000fe200078e0223 */
[----:B------:R-:W-:-:S04]  /*0520*/  PRMT R8, R8, 0x7632, R8 ;  /* 0x0000763208087816 */ /* 0x000fc80000000008 */
[----:B------:R0:W2:Y:S01]  /*0530*/  @P4 LDG.E.EL.128 R20, [R16.64] ;  /* 0x0000000410144981 */ /* 0x0000a2000c2e1d00 */
[----:B------:R-:W-:Y:S01]  /*0540*/  IMAD.U32 R33, R8, 0x10000, RZ ;  /* 0x0001000008217824 */ /* 0x000fe200078e00ff */
[----:B------:R-:W-:Y:S02]  /*0550*/  FSEL R4, R4, RZ, P3 ;  /* 0x000000ff04047208 */ /* 0x000fe40001800000 */
[----:B------:R-:W-:Y:S01]  /*0560*/  IADD3 R8, R30, 0x4, RZ ;  /* 0x000000041e087810 */ /* 0x000fe20007ffe0ff */
[----:B------:R-:W-:Y:S01]  /*0570*/  CS2R R24, SRZ ;  /* 0x0000000000187805 */ /* 0x000fe2000001ff00 */
[----:B------:R-:W-:Y:S01]  /*0580*/  CS2R R26, SRZ ;  /* 0x00000000001a7805 */ /* 0x000fe2000001ff00 */
[----:B------:R-:W-:Y:S02]  /*0590*/  FFMA R33, R33, R9, R4 ;  /* 0x0000000921217223 */ /* 0x000fe40000000004 */
[----:B------:R-:W-:-:S05]  /*05a0*/  IMAD.WIDE R8, R8, R35, c[0x0][0x168] ;  /* 0x00005a0008087625 */ /* 0x000fca00078e0223 */
[----:B------:R-:W3:Y:S01]  /*05b0*/  @P2 LDG.E.EL.128 R24, [R8.64] ;  /* 0x0000000408182981 */ /* 0x000ee2000c2e1d00 */
[----:B------:R-:W-:-:S05]  /*05c0*/  PRMT R5, R5, 0x7632, R5 ;  /* 0x0000763205057816 */ /* 0x000fca0000000005 */
[----:B------:R-:W-:Y:S01]  /*05d0*/  IMAD.U32 R4, R5, 0x10000, RZ ;  /* 0x0001000005047824 */ /* 0x000fe200078e00ff */
[----:B------:R-:W-:-:S04]  /*05e0*/  SEL R11, R11, RZ, P4 ;  /* 0x000000ff0b0b7207 */ /* 0x000fc80002000000 */
[----:B------:R-:W-:Y:S02]  /*05f0*/  LOP3.LUT R4, R4, 0x80000000, RZ, 0x3c, !PT ;  /* 0x8000000004047812 */ /* 0x000fe400078e3cff */
[----:B------:R-:W-:-:S03]  /*0600*/  PRMT R13, R13, 0x7632, R13 ;  /* 0x000076320d0d7816 */ /* 0x000fc6000000000d */
[----:B------:R-:W-:Y:S01]  /*0610*/  FFMA R4, R4, R11, RZ ;  /* 0x0000000b04047223 */ /* 0x000fe200000000ff */
[----:B------:R-:W-:Y:S01]  /*0620*/  SEL R19, R19, RZ, P2 ;  /* 0x000000ff13137207 */ /* 0x000fe20001000000 */
[----:B------:R-:W-:Y:S01]  /*0630*/  IMAD.U32 R5, R13, 0x10000, RZ ;  /* 0x000100000d057824 */ /* 0x000fe200078e00ff */
[----:B------:R-:W-:Y:S02]  /*0640*/  SEL R6, R6, RZ, P4 ;  /* 0x000000ff06067207 */ /* 0x000fe40002000000 */
[----:B------:R-:W-:Y:S02]  /*0650*/  FSEL R4, R4, RZ, P3 ;  /* 0x000000ff04047208 */ /* 0x000fe40001800000 */
[----:B------:R-:W-:-:S03]  /*0660*/  SEL R13, R7, RZ, P4 ;  /* 0x000000ff070d7207 */ /* 0x000fc60002000000 */
[----:B------:R-:W-:Y:S01]  /*0670*/  FFMA R34, R5, R19, R4 ;  /* 0x0000001305227223 */ /* 0x000fe20000000004 */
[C---:B------:R-:W-:Y:S01]  /*0680*/  IMAD.U32 R4, R6.reuse, 0x10000, RZ ;  /* 0x0001000006047824 */ /* 0x040fe200078e00ff */
[----:B------:R-:W-:Y:S01]  /*0690*/  PRMT R6, R6, 0x7632, R6 ;  /* 0x0000763206067816 */ /* 0x000fe20000000006 */
[----:B------:R-:W-:-:S03]  /*06a0*/  IMAD.U32 R5, R13, 0x10000, RZ ;  /* 0x000100000d057824 */ /* 0x000fc600078e00ff */
[----:B------:R-:W-:Y:S02]  /*06b0*/  LOP3.LUT R4, R4, 0x80000000, RZ, 0x3c, !PT ;  /* 0x8000000004047812 */ /* 0x000fe400078e3cff */
[----:B------:R-:W-:Y:S02]  /*06c0*/  LOP3.LUT R5, R5, 0x80000000, RZ, 0x3c, !PT ;  /* 0x8000000005057812 */ /* 0x000fe400078e3cff */
[----:B------:R-:W-:Y:S02]  /*06d0*/  SEL R14, R14, RZ, P2 ;  /* 0x000000ff0e0e7207 */ /* 0x000fe40001000000 */
[----:B------:R-:W-:Y:S02]  /*06e0*/  SEL R15, R15, RZ, P2 ;  /* 0x000000ff0f0f7207 */ /* 0x000fe40001000000 */
[----:B------:R-:W-:Y:S02]  /*06f0*/  ISETP.LT.AND P0, PT, R0, 0x80, !P1 ;  /* 0x000000800000780c */ /* 0x000fe40004f01270 */
[----:B------:R-:W-:Y:S01]  /*0700*/  IADD3 R19, R39, 0x80, R0 ;  /* 0x0000008027137810 */ /* 0x000fe20007ffe000 */
[----:B------:R-:W-:Y:S01]  /*0710*/  IMAD.U32 R10, R15, 0x10000, RZ ;  /* 0x000100000f0a7824 */ /* 0x000fe200078e00ff */
[----:B0-----:R-:W-:-:S05]  /*0720*/  IADD3 R16, R30, 0x80, RZ ;  /* 0x000000801e107810 */ /* 0x001fca0007ffe0ff */
[----:B------:R-:W-:Y:S01]  /*0730*/  IMAD.WIDE R16, R16, R35, c[0x0][0x170] ;  /* 0x00005c0010107625 */ /* 0x000fe200078e0223 */
[----:B--2---:R-:W-:Y:S02]  /*0740*/  SEL R7, R20, RZ, P4 ;  /* 0x000000ff14077207 */ /* 0x004fe40002000000 */
[----:B------:R-:W-:-:S03]  /*0750*/  SEL R22, R22, RZ, P4 ;  /* 0x000000ff16167207 */ /* 0x000fc60002000000 */
[----:B------:R-:W-:Y:S01]  /*0760*/  FFMA R7, R4, R7, RZ ;  /* 0x0000000704077223 */ /* 0x000fe200000000ff */
[----:B------:R-:W-:Y:S01]  /*0770*/  IMAD.U32 R4, R6, 0x10000, RZ ;  /* 0x0001000006047824 */ /* 0x000fe200078e00ff */
[----:B------:R-:W-:Y:S01]  /*0780*/  SEL R21, R21, RZ, P4 ;  /* 0x000000ff15157207 */ /* 0x000fe20002000000 */
[----:B------:R-:W-:-:S03]  /*0790*/  FFMA R5, R5, R22, RZ ;  /* 0x0000001605057223 */ /* 0x000fc600000000ff */
[----:B------:R-:W-:Y:S01]  /*07a0*/  LOP3.LUT R4, R4, 0x80000000, RZ, 0x3c, !PT ;  /* 0x8000000004047812 */ /* 0x000fe200078e3cff */
[----:B------:R-:W-:Y:S01]  /*07b0*/  IMAD.U32 R6, R14, 0x10000, RZ ;  /* 0x000100000e067824 */ /* 0x000fe200078e00ff */
[----:B------:R-:W-:Y:S02]  /*07c0*/  FSEL R7, R7, RZ, P3 ;  /* 0x000000ff07077208 */ /* 0x000fe40001800000 */
[----:B---3--:R-:W-:Y:S01]  /*07d0*/  SEL R22, R24, RZ, P2 ;  /* 0x000000ff18167207 */ /* 0x008fe20001000000 */
[----:B------:R-:W-:Y:S01]  /*07e0*/  FFMA R8, R4, R21, RZ ;  /* 0x0000001504087223 */ /* 0x000fe200000000ff */
[----:B------:R-:W-:Y:S02]  /*07f0*/  SEL R26, R26, RZ, P2 ;  /* 0x000000ff1a1a7207 */ /* 0x000fe40001000000 */
[----:B------:R-:W-:Y:S02]  /*0800*/  FSEL R5, R5, RZ, P3 ;  /* 0x000000ff05057208 */ /* 0x000fe40001800000 */
[----:B------:R-:W-:Y:S01]  /*0810*/  PRMT R14, R14, 0x7632, R14 ;  /* 0x000076320e0e7816 */ /* 0x000fe2000000000e */
[----:B------:R-:W-:Y:S01]  /*0820*/  IMAD.MOV.U32 R20, RZ, RZ, 0x2 ;  /* 0x00000002ff147424 */ /* 0x000fe200078e00ff */
[----:B------:R-:W-:Y:S01]  /*0830*/  SEL R24, R25, RZ, P2 ;  /* 0x000000ff19187207 */ /* 0x000fe20001000000 */
[----:B------:R-:W-:Y:S01]  /*0840*/  FFMA R22, R6, R22, R7 ;  /* 0x0000001606167223 */ /* 0x000fe20000000007 */
[----:B------:R-:W-:Y:S01]  /*0850*/  FSEL R8, R8, RZ, P3 ;  /* 0x000000ff08087208 */ /* 0x000fe20001800000 */
[----:B------:R-:W-:Y:S01]  /*0860*/  FFMA R21, R10, R26, R5 ;  /* 0x0000001a0a157223 */ /* 0x000fe20000000005 */
[----:B------:R-:W-:Y:S01]  /*0870*/  IMAD.U32 R9, R14, 0x10000, RZ ;  /* 0x000100000e097824 */ /* 0x000fe200078e00ff */
[----:B------:R-:W-:Y:S01]  /*0880*/  CS2R R4, SRZ ;  /* 0x0000000000047805 */ /* 0x000fe2000001ff00 */
[----:B------:R-:W-:Y:S01]  /*0890*/  CS2R R6, SRZ ;  /* 0x0000000000067805 */ /* 0x000fe2000001ff00 */
[----:B------:R-:W-:Y:S01]  /*08a0*/  IMAD.WIDE R18, R19, R20, c[0x0][0x160] ;  /* 0x0000580013127625 */ /* 0x000fe200078e0214 */
[----:B------:R-:W-:Y:S01]  /*08b0*/  FFMA R24, R9, R24, R8 ;  /* 0x0000001809187223 */ /* 0x000fe20000000008 */
[----:B------:R-:W-:Y:S01]  /*08c0*/  CS2R R10, SRZ ;  /* 0x00000000000a7805 */ /* 0x000fe2000001ff00 */
[----:B------:R-:W-:-:S02]  /*08d0*/  CS2R R8, SRZ ;  /* 0x0000000000087805 */ /* 0x000fc4000001ff00 */
[----:B------:R0:W2:Y:S04]  /*08e0*/  @P0 LDG.E.EL.128 R4, [R18.64] ;  /* 0x0000000412040981 */ /* 0x0000a8000c2e1d00 */
[----:B------:R1:W3:Y:S01]  /*08f0*/  @P0 LDG.E.EL.128 R8, [R16.64] ;  /* 0x0000000410080981 */ /* 0x0002e2000c2e1d00 */
[----:B------:R-:W-:Y:S02]  /*0900*/  PRMT R13, R13, 0x7632, R13 ;  /* 0x000076320d0d7816 */ /* 0x000fe4000000000d */
[----:B------:R-:W-:-:S03]  /*0910*/  SHF.R.S32.HI R25, RZ, 0x1d, R36 ;  /* 0x0000001dff197819 */ /* 0x000fc60000011424 */
[----:B------:R-:W-:Y:S01]  /*0920*/  IMAD.U32 R13, R13, 0x10000, RZ ;  /* 0x000100000d0d7824 */ /* 0x000fe200078e00ff */
[----:B0-----:R-:W-:Y:S02]  /*0930*/  SHF.R.S32.HI R19, RZ, 0x1f, R40 ;  /* 0x0000001fff137819 */ /* 0x001fe40000011428 */
[----:B-1----:R-:W-:Y:S02]  /*0940*/  SEL R16, R23, RZ, P4 ;  /* 0x000000ff17107207 */ /* 0x002fe40002000000 */
[----:B------:R-:W-:Y:S02]  /*0950*/  LOP3.LUT R13, R13, 0x80000000, RZ, 0x3c, !PT ;  /* 0x800000000d0d7812 */ /* 0x000fe400078e3cff */
[----:B------:R-:W-:Y:S02]  /*0960*/  SGXT R25, R25, 0x1 ;  /* 0x000000011919781a */ /* 0x000fe40000000200 */
[----:B------:R-:W-:Y:S01]  /*0970*/  LEA.HI R14, R19, R40, RZ, 0x9 ;  /* 0x00000028130e7211 */ /* 0x000fe200078f48ff */
[----:B------:R-:W-:Y:S01]  /*0980*/  FFMA R16, R13, R16, RZ ;  /* 0x000000100d107223 */ /* 0x000fe200000000ff */
[----:B------:R-:W-:-:S02]  /*0990*/  LEA.HI R25, R25, R40, RZ, 0xb ;  /* 0x0000002819197211 */ /* 0x000fc400078f58ff */
[----:B------:R-:W-:Y:S02]  /*09a0*/  LOP3.LUT R18, R14, 0xfffffe00, RZ, 0xc0, !PT ;  /* 0xfffffe000e127812 */ /* 0x000fe400078ec0ff */
[----:B------:R-:W-:Y:S01]  /*09b0*/  SHF.R.S32.HI R14, RZ, 0x9, R14 ;  /* 0x00000009ff0e7819 */ /* 0x000fe2000001140e */
[----:B------:R-:W-:Y:S01]  /*09c0*/  IMAD.SHL.U32 R25, R25, 0x40, RZ ;  /* 0x0000004019197824 */ /* 0x000fe200078e00ff */
[----:B------:R-:W-:Y:S02]  /*09d0*/  LOP3.LUT R38, R38, 0x7f, RZ, 0xc0, !PT ;  /* 0x0000007f26267812 */ /* 0x000fe400078ec0ff */
[----:B------:R-:W-:Y:S02]  /*09e0*/  LOP3.LUT R14, R14, 0x80000003, RZ, 0xc0, !PT ;  /* 0x800000030e0e7812 */ /* 0x000fe400078ec0ff */
[----:B------:R-:W-:Y:S02]  /*09f0*/  LOP3.LUT R25, R25, 0xfffe0000, RZ, 0xc0, !PT ;  /* 0xfffe000019197812 */ /* 0x000fe400078ec0ff */
[----:B------:R-:W-:-:S02]  /*0a00*/  ISETP.NE.AND P4, PT, R14, 0x2, PT ;  /* 0x000000020e00780c */ /* 0x000fc40003f85270 */
[----:B------:R-:W-:Y:S02]  /*0a10*/  PRMT R37, R38, 0x6540, R37 ;  /* 0x0000654026257816 */ /* 0x000fe40000000025 */
[----:B------:R-:W-:Y:S02]  /*0a20*/  PRMT R15, R15, 0x7632, R15 ;  /* 0x000076320f0f7816 */ /* 0x000fe4000000000f */
[----:B------:R-:W-:Y:S02]  /*0a30*/  IADD3 R40, R25, R40, -R18 ;  /* 0x0000002819287210 */ /* 0x000fe40007ffe812 */
[----:B------:R-:W-:Y:S02]  /*0a40*/  SEL R27, R27, RZ, P2 ;  /* 0x000000ff1b1b7207 */ /* 0x000fe40001000000 */
[----:B------:R-:W-:Y:S01]  /*0a50*/  ISETP.LT.AND P2, PT, R37, 0x100, !P4 ;  /* 0x000001002500780c */ /* 0x000fe20006741270 */
[----:B------:R-:W-:Y:S02]  /*0a60*/  IMAD.U32 R15, R15, 0x10000, RZ ;  /* 0x000100000f0f7824 */ /* 0x000fe400078e00ff */
[----:B------:R-:W-:Y:S01]  /*0a70*/  IMAD R36, R37, 0x200, R40 ;  /* 0x0000020025247824 */ /* 0x000fe200078e0228 */
[----:B--2---:R-:W-:-:S02]  /*0a80*/  SEL R13, R4, RZ, P0 ;  /* 0x000000ff040d7207 */ /* 0x004fc40000000000 */
[----:B---3--:R-:W-:-:S03]  /*0a90*/  SEL R17, R8, RZ, P0 ;  /* 0x000000ff08117207 */ /* 0x008fc60000000000 */
[C---:B------:R-:W-:Y:S01]  /*0aa0*/  IMAD.U32 R8, R13.reuse, 0x10000, RZ ;  /* 0x000100000d087824 */ /* 0x040fe200078e00ff */
[----:B------:R-:W-:Y:S02]  /*0ab0*/  PRMT R13, R13, 0x7632, R13 ;  /* 0x000076320d0d7816 */ /* 0x000fe4000000000d */
[----:B------:R-:W-:Y:S01]  /*0ac0*/  FSEL R4, R16, RZ, P3 ;  /* 0x000000ff10047208 */ /* 0x000fe20001800000 */
[----:B------:R-:W-:Y:S01]  /*0ad0*/  FMUL R14, R8, R17 ;  /* 0x00000011080e7220 */ /* 0x000fe20000400000 */
[----:B------:R-:W-:Y:S01]  /*0ae0*/  SEL R16, R9, RZ, P0 ;  /* 0x000000ff09107207 */ /* 0x000fe20000000000 */
[----:B------:R-:W-:-:S03]  /*0af0*/  IMAD.U32 R13, R13, 0x10000, RZ ;  /* 0x000100000d0d7824 */ /* 0x000fc600078e00ff */
[----:B------:R-:W-:Y:S01]  /*0b00*/  FSEL R9, R14, RZ, P0 ;  /* 0x000000ff0e097208 */ /* 0x000fe20000000000 */
[----:B------:R-:W-:Y:S01]  /*0b10*/  FMUL R23, R13, R16 ;  /* 0x000000100d177220 */ /* 0x000fe20000400000 */
[----:B------:R-:W-:Y:S01]  /*0b20*/  LOP3.LUT R13, R37, 0x80, RZ, 0xfc, !PT ;  /* 0x00000080250d7812 */ /* 0x000fe200078efcff */
[----:B------:R-:W-:Y:S02]  /*0b30*/  FFMA R4, R15, R27, R4 ;  /* 0x0000001b0f047223 */ /* 0x000fe40000000004 */
[----:B------:R-:W-:Y:S01]  /*0b40*/  FADD R26, R12, R9 ;  /* 0x000000090c1a7221 */ /* 0x000fe20000000000 */
[C---:B------:R-:W-:Y:S01]  /*0b50*/  ISETP.LT.AND P3, PT, R13.reuse, 0x100, !P4 ;  /* 0x000001000d00780c */ /* 0x040fe20006761270 */
[----:B------:R-:W-:Y:S01]  /*0b60*/  IMAD R40, R13, 0x200, R40 ;  /* 0x000002000d287824 */ /* 0x000fe200078e0228 */
[----:B------:R-:W-:Y:S01]  /*0b70*/  CS2R R14, SRZ ;  /* 0x00000000000e7805 */ /* 0x000fe2000001ff00 */
[----:B------:R-:W-:Y:S01]  /*0b80*/  CS2R R12, SRZ ;  /* 0x00000000000c7805 */ /* 0x000fe2000001ff00 */
[----:B------:R-:W-:-:S05]  /*0b90*/  IMAD.WIDE R36, R36, R35, c[0x0][0x178] ;  /* 0x00005e0024247625 */ /* 0x000fca00078e0223 */
[----:B------:R-:W2:Y:S01]  /*0ba0*/  @P2 LDG.E.EL.128 R12, [R36.64] ;  /* 0x00000004240c2981 */ /* 0x000ea2000c2e1d00 */
[----:B------:R-:W-:-:S04]  /*0bb0*/  SEL R5, R5, RZ, P0 ;  /* 0x000000ff05057207 */ /* 0x000fc80000000000 */
[C---:B------:R-:W-:Y:S01]  /*0bc0*/  PRMT R8, R5.reuse, 0x7632, R8 ;  /* 0x0000763205087816 */ /* 0x040fe20000000008 */
[----:B------:R-:W-:Y:S01]  /*0bd0*/  IMAD.U32 R5, R5, 0x10000, RZ ;  /* 0x0001000005057824 */ /* 0x000fe200078e00ff */
[----:B------:R-:W-:Y:S02]  /*0be0*/  SEL R10, R10, RZ, P0 ;  /* 0x000000ff0a0a7207 */ /* 0x000fe40000000000 */
[----:B------:R-:W-:Y:S01]  /*0bf0*/  SEL R11, R11, RZ, P0 ;  /* 0x000000ff0b0b7207 */ /* 0x000fe20000000000 */
[----:B------:R-:W-:Y:S01]  /*0c00*/  IMAD.U32 R8, R8, 0x10000, RZ ;  /* 0x0001000008087824 */ /* 0x000fe200078e00ff */
[----:B------:R-:W-:Y:S01]  /*0c10*/  IADD3 R16, R30, 0x84, RZ ;  /* 0x000000841e107810 */ /* 0x000fe20007ffe0ff */
[----:B------:R-:W-:Y:S02]  /*0c20*/  FMUL R5, R5, R10 ;  /* 0x0000000a05057220 */ /* 0x000fe40000400000 */
[----:B------:R-:W-:Y:S02]  /*0c30*/  FMUL R25, R8, R11 ;  /* 0x0000000b08197220 */ /* 0x000fe40000400000 */
[----:B------:R-:W-:Y:S01]  /*0c40*/  CS2R R8, SRZ ;  /* 0x0000000000087805 */ /* 0x000fe2000001ff00 */
[----:B------:R-:W-:Y:S01]  /*0c50*/  CS2R R10, SRZ ;  /* 0x00000000000a7805 */ /* 0x000fe2000001ff00 */
[----:B------:R-:W-:Y:S01]  /*0c60*/  IMAD.WIDE R16, R16, R35, c[0x0][0x170] ;  /* 0x00005c0010107625 */ /* 0x000fe200078e0223 */
[----:B------:R-:W-:-:S04]  /*0c70*/  CS2R R18, SRZ ;  /* 0x0000000000127805 */ /* 0x000fc8000001ff00 */
[----:B------:R0:W3:Y:S02]  /*0c80*/  @P0 LDG.E.EL.128 R8, [R16.64] ;  /* 0x0000000410080981 */ /* 0x0000e4000c2e1d00 */
[----:B0-----:R-:W-:Y:S01]  /*0c90*/  CS2R R16, SRZ ;  /* 0x0000000000107805 */ /* 0x001fe2000001ff00 */
[----:B--2---:R-:W-:Y:S02]  /*0ca0*/  SEL R12, R12, RZ, P2 ;  /* 0x000000ff0c0c7207 */ /* 0x004fe40001000000 */
[----:B------:R-:W-:Y:S02]  /*0cb0*/  SEL R13, R13, RZ, P2 ;  /* 0x000000ff0d0d7207 */ /* 0x000fe40001000000 */
[----:B------:R-:W-:Y:S02]  /*0cc0*/  FSEL R27, R12, RZ, !P4 ;  /* 0x000000ff0c1b7208 */ /* 0x000fe40006000000 */
[----:B------:R-:W-:Y:S01]  /*0cd0*/  FSEL R39, R13, RZ, !P4 ;  /* 0x000000ff0d277208 */ /* 0x000fe20006000000 */
[----:B------:R-:W-:-:S05]  /*0ce0*/  IMAD.WIDE R12, R40, R35, c[0x0][0x178] ;  /* 0x00005e00280c7625 */ /* 0x000fca00078e0223 */
[----:B------:R0:W2:Y:S01]  /*0cf0*/  @P3 LDG.E.EL.128 R16, [R12.64] ;  /* 0x000000040c103981 */ /* 0x0000a2000c2e1d00 */
[----:B------:R-:W-:Y:S02]  /*0d00*/  SEL R14, R14, RZ, P2 ;  /* 0x000000ff0e0e7207 */ /* 0x000fe40001000000 */
[----:B------:R-:W-:Y:S02]  /*0d10*/  SEL R35, R15, RZ, P2 ;  /* 0x000000ff0f237207 */ /* 0x000fe40001000000 */
[----:B------:R-:W-:Y:S01]  /*0d20*/  ISETP.GT.AND P2, PT, R28, 0x2, PT ;  /* 0x000000021c00780c */ /* 0x000fe20003f44270 */
[----:B------:R-:W-:Y:S01]  /*0d30*/  IMAD.IADD R31, R31, 0x1, R30 ;  /* 0x000000011f1f7824 */ /* 0x000fe200078e021e */
[----:B------:R-:W-:Y:S01]  /*0d40*/  FSEL R15, R14, RZ, !P4 ;  /* 0x000000ff0e0f7208 */ /* 0x000fe20006000000 */
[----:B------:R1:W-:Y:S02]  /*0d50*/  STS [R38.X4], R27 ;  /* 0x0000001b26007388 */ /* 0x0003e40000004800 */
[C---:B------:R-:W-:Y:S01]  /*0d60*/  IMAD.WIDE R36, R31.reuse, R20, c[0x0][0x180] ;  /* 0x000060001f247625 */ /* 0x040fe200078e0214 */
[----:B------:R-:W-:Y:S01]  /*0d70*/  IADD3 R31, R31, 0x20000, RZ ;  /* 0x000200001f1f7810 */ /* 0x000fe20007ffe0ff */
[----:B------:R-:W-:Y:S01]  /*0d80*/  STS [R38.X4+0x404], R39 ;  /* 0x0004042726007388 */ /* 0x000fe20000004800 */
[----:B0-----:R-:W-:-:S03]  /*0d90*/  CS2R R12, SRZ ;  /* 0x00000000000c7805 */ /* 0x001fc6000001ff00 */
[----:B------:R0:W-:Y:S01]  /*0da0*/  STS [R38.X4+0x808], R15 ;  /* 0x0008080f26007388 */ /* 0x0001e20000004800 */
[----:B-1----:R-:W-:Y:S01]  /*0db0*/  FSEL R27, R35, RZ, !P4 ;  /* 0x000000ff231b7208 */ /* 0x002fe20006000000 */
[----:B------:R-:W-:Y:S01]  /*0dc0*/  IMAD.WIDE R30, R31, R20, c[0x0][0x180] ;  /* 0x000060001f1e7625 */ /* 0x000fe200078e0214 */
[----:B0-----:R-:W-:-:S03]  /*0dd0*/  CS2R R14, SRZ ;  /* 0x00000000000e7805 */ /* 0x001fc6000001ff00 */
[----:B------:R-:W-:Y:S01]  /*0de0*/  STS [R38.X4+0xc0c], R27 ;  /* 0x000c0c1b26007388 */ /* 0x000fe20000004800 */
[----:B--2---:R-:W-:Y:S02]  /*0df0*/  SEL R17, R17, RZ, P3 ;  /* 0x000000ff11117207 */ /* 0x004fe40001800000 */
[----:B------:R-:W-:Y:S02]  /*0e00*/  SEL R19, R19, RZ, P3 ;  /* 0x000000ff13137207 */ /* 0x000fe40001800000 */
[----:B------:R-:W-:Y:S02]  /*0e10*/  SEL R16, R16, RZ, P3 ;  /* 0x000000ff10107207 */ /* 0x000fe40001800000 */
[----:B------:R-:W-:Y:S02]  /*0e20*/  SEL R18, R18, RZ, P3 ;  /* 0x000000ff12127207 */ /* 0x000fe40001800000 */
[----:B------:R-:W-:Y:S02]  /*0e30*/  ISETP.LT.AND P3, PT, R0, 0x100, P2 ;  /* 0x000001000000780c */ /* 0x000fe40001761270 */
[----:B------:R-:W-:-:S02]  /*0e40*/  FSEL R17, R17, RZ, !P4 ;  /* 0x000000ff11117208 */ /* 0x000fc40006000000 */
[----:B------:R-:W-:Y:S02]  /*0e50*/  FSEL R19, R19, RZ, !P4 ;  /* 0x000000ff13137208 */ /* 0x000fe40006000000 */
[----:B------:R-:W-:Y:S01]  /*0e60*/  FSEL R35, R16, RZ, !P4 ;  /* 0x000000ff10237208 */ /* 0x000fe20006000000 */
[----:B------:R0:W-:Y:S01]  /*0e70*/  STS [R38.X4+0x604], R17 ;  /* 0x0006041126007388 */ /* 0x0001e20000004800 */
[----:B------:R-:W-:-:S03]  /*0e80*/  FSEL R39, R18, RZ, !P4 ;  /* 0x000000ff12277208 */ /* 0x000fc60006000000 */
[----:B------:R1:W-:Y:S01]  /*0e90*/  STS [R38.X4+0xe0c], R19 ;  /* 0x000e0c1326007388 */ /* 0x0003e20000004800 */
[----:B0-----:R-:W-:-:S03]  /*0ea0*/  CS2R R16, SRZ ;  /* 0x0000000000107805 */ /* 0x001fc6000001ff00 */
[----:B------:R-:W-:Y:S01]  /*0eb0*/  STS [R38.X4+0x200], R35 ;  /* 0x0002002326007388 */ /* 0x000fe20000004800 */
[----:B-1----:R-:W-:-:S03]  /*0ec0*/  CS2R R18, SRZ ;  /* 0x0000000000127805 */ /* 0x002fc6000001ff00 */
[----:B------:R-:W-:Y:S04]  /*0ed0*/  STS [R38.X4+0xa08], R39 ;  /* 0x000a082726007388 */ /* 0x000fe80000004800 */
[----:B------:R-:W-:Y:S06]  /*0ee0*/  BAR.SYNC 0x0 ;  /* 0x0000000000007b1d */ /* 0x000fec0000000000 */
[----:B------:R0:W2:Y:S04]  /*0ef0*/  @P3 LDG.E.EL.128 R12, [R36.64] ;  /* 0x00000004240c3981 */ /* 0x0000a8000c2e1d00 */
[----:B------:R-:W4:Y:S01]  /*0f00*/  @P3 LDG.E.EL.128 R16, [R30.64] ;  /* 0x000000041e103981 */ /* 0x000f22000c2e1d00 */
[----:B------:R-:W-:-:S02]  /*0f10*/  FSEL R5, R5, RZ, P0 ;  /* 0x000000ff05057208 */ /* 0x000fc40000000000 */
[----:B------:R-:W-:Y:S02]  /*0f20*/  SEL R7, R7, RZ, P0 ;  /* 0x000000ff07077207 */ /* 0x000fe40000000000 */
[----:B------:R-:W-:Y:S01]  /*0f30*/  SEL R6, R6, RZ, P0 ;  /* 0x000000ff06067207 */ /* 0x000fe20000000000 */
[--C-:B------:R-:W-:Y:S01]  /*0f40*/  FADD R32, R32, R5.reuse ;  /* 0x0000000520207221 */ /* 0x100fe20000000000 */
[----:B------:R-:W-:Y:S01]  /*0f50*/  ISETP.GE.AND P5, PT, R0, 0x100, PT ;  /* 0x000001000000780c */ /* 0x000fe20003fa6270 */
[--C-:B------:R-:W-:Y:S01]  /*0f60*/  IMAD R3, R3, 0x100, R0.reuse ;  /* 0x0000010003037824 */ /* 0x100fe200078e0200 */
[----:B------:R-:W-:Y:S02]  /*0f70*/  PRMT R5, R7, 0x7632, R5 ;  /* 0x0000763207057816 */ /* 0x000fe40000000005 */
[C---:B------:R-:W-:Y:S02]  /*0f80*/  PRMT R0, R6.reuse, 0x7632, R0 ;  /* 0x0000763206007816 */ /* 0x040fe40000000000 */
[----:B0-----:R-:W-:Y:S01]  /*0f90*/  FSEL R36, R23, RZ, P0 ;  /* 0x000000ff17247208 */ /* 0x001fe20000000000 */
[----:B------:R-:W-:Y:S01]  /*0fa0*/  IMAD.U32 R23, R6, 0x10000, RZ ;  /* 0x0001000006177824 */ /* 0x000fe200078e00ff */
[----:B---3--:R-:W-:Y:S01]  /*0fb0*/  SEL R10, R10, RZ, P0 ;  /* 0x000000ff0a0a7207 */ /* 0x008fe20000000000 */
[----:B------:R-:W-:Y:S01]  /*0fc0*/  IMAD.U32 R7, R7, 0x10000, RZ ;  /* 0x0001000007077824 */ /* 0x000fe200078e00ff */
[----:B------:R-:W-:Y:S01]  /*0fd0*/  SEL R11, R11, RZ, P0 ;  /* 0x000000ff0b0b7207 */ /* 0x000fe20000000000 */
[----:B------:R-:W-:Y:S01]  /*0fe0*/  IMAD.U32 R6, R5, 0x10000, RZ ;  /* 0x0001000005067824 */ /* 0x000fe200078e00ff */
[----:B------:R-:W-:Y:S01]  /*0ff0*/  SEL R9, R9, RZ, P0 ;  /* 0x000000ff09097207 */ /* 0x000fe20000000000 */
[----:B------:R-:W-:Y:S01]  /*1000*/  IMAD.U32 R0, R0, 0x10000, RZ ;  /* 0x0001000000007824 */ /* 0x000fe200078e00ff */
[----:B------:R-:W-:Y:S01]  /*1010*/  SEL R8, R8, RZ, P0 ;  /* 0x000000ff08087207 */ /* 0x000fe20000000000 */
[----:B------:R-:W-:Y:S01]  /*1020*/  FMUL R10, R7, R10 ;  /* 0x0000000a070a7220 */ /* 0x000fe20000400000 */
[----:B------:R-:W-:Y:S01]  /*1030*/  FMUL R11, R6, R11 ;  /* 0x0000000b060b7220 */ /* 0x000fe20000400000 */
[----:B------:R-:W-:Y:S01]  /*1040*/  FSEL R25, R25, RZ, P0 ;  /* 0x000000ff19197208 */ /* 0x000fe20000000000 */
[----:B------:R-:W-:Y:S01]  /*1050*/  FMUL R9, R0, R9 ;  /* 0x0000000900097220 */ /* 0x000fe20000400000 */
[----:B------:R-:W-:Y:S01]  /*1060*/  FMUL R8, R23, R8 ;  /* 0x0000000817087220 */ /* 0x000fe20000400000 */
[----:B------:R-:W-:Y:S01]  /*1070*/  IMAD R2, R29, 0x101, R2 ;  /* 0x000001011d027824 */ /* 0x000fe200078e0202 */
[----:B------:R-:W-:Y:S01]  /*1080*/  FSEL R10, R10, RZ, P0 ;  /* 0x000000ff0a0a7208 */ /* 0x000fe20000000000 */
[----:B------:R-:W-:Y:S01]  /*1090*/  FADD R34, R34, R25 ;  /* 0x0000001922227221 */ /* 0x000fe20000000000 */
[----:B------:R-:W-:-:S02]  /*10a0*/  FSEL R11, R11, RZ, P0 ;  /* 0x000000ff0b0b7208 */ /* 0x000fc40000000000 */
[----:B------:R-:W-:Y:S01]  /*10b0*/  FSEL R9, R9, RZ, P0 ;  /* 0x000000ff09097208 */ /* 0x000fe20000000000 */
[----:B------:R-:W0:Y:S01]  /*10c0*/  LDS R0, [R2.X4] ;  /* 0x0000000002007984 */ /* 0x000e220000004800 */
[----:B------:R-:W-:Y:S01]  /*10d0*/  FSEL R5, R8, RZ, P0 ;  /* 0x000000ff08057208 */ /* 0x000fe20000000000 */
[----:B------:R-:W-:Y:S01]  /*10e0*/  FADD R21, R21, R10 ;  /* 0x0000000a15157221 */ /* 0x000fe20000000000 */
[----:B------:R-:W-:Y:S01]  /*10f0*/  FADD R4, R4, R11 ;  /* 0x0000000b04047221 */ /* 0x000fe20000000000 */
[----:B------:R-:W-:Y:S01]  /*1100*/  FADD R24, R24, R9 ;  /* 0x0000000918187221 */ /* 0x000fe20000000000 */
[----:B------:R-:W1:Y:S01]  /*1110*/  LDS R6, [R2.X4+0x18] ;  /* 0x0000180002067984 */ /* 0x000e620000004800 */
[----:B------:R-:W-:-:S03]  /*1120*/  FADD R22, R22, R5 ;  /* 0x0000000516167221 */ /* 0x000fc60000000000 */
[----:B------:R-:W3:Y:S04]  /*1130*/  LDS R5, [R2.X4+0x4] ;  /* 0x0000040002057984 */ /* 0x000ee80000004800 */
[----:B------:R-:W5:Y:S01]  /*1140*/  LDS R7, [R2.X4+0x8] ;  /* 0x0000080002077984 */ /* 0x000f620000004800 */
[----:B------:R-:W-:Y:S01]  /*1150*/  ISETP.NE.AND P4, PT, R28, 0x2, PT ;  /* 0x000000021c00780c */ /* 0x000fe20003f85270 */
[----:B------:R-:W-:Y:S01]  /*1160*/  FADD R21, RZ, R21 ;  /* 0x00000015ff157221 */ /* 0x000fe20000000000 */
[----:B------:R-:W-:Y:S01]  /*1170*/  FADD R33, R33, R36 ;  /* 0x0000002421217221 */ /* 0x000fe20000000000 */
[----:B------:R-:W-:Y:S01]  /*1180*/  FADD R32, RZ, R32 ;  /* 0x00000020ff207221 */ /* 0x000fe20000000000 */
[----:B--2---:R-:W-:Y:S02]  /*1190*/  SEL R25, R12, RZ, P3 ;  /* 0x000000ff0c197207 */ /* 0x004fe40001800000 */
[----:B------:R-:W-:Y:S01]  /*11a0*/  SEL R15, R15, RZ, P3 ;  /* 0x000000ff0f0f7207 */ /* 0x000fe20001800000 */
[----:B------:R-:W-:Y:S01]  /*11b0*/  LDS R12, [R2.X4+0x14] ;  /* 0x00001400020c7984 */ /* 0x000fe20000004800 */
[----:B------:R-:W-:-:S02]  /*11c0*/  SEL R27, R13, RZ, P3 ;  /* 0x000000ff0d1b7207 */ /* 0x000fc40001800000 */
[----:B----4-:R-:W-:Y:S02]  /*11d0*/  SEL R19, R19, RZ, P3 ;  /* 0x000000ff13137207 */ /* 0x010fe40001800000 */
[----:B------:R-:W-:Y:S02]  /*11e0*/  SEL R16, R16, RZ, P3 ;  /* 0x000000ff10107207 */ /* 0x000fe40001800000 */
[----:B------:R-:W-:Y:S01]  /*11f0*/  SEL R17, R17, RZ, P3 ;  /* 0x000000ff11117207 */ /* 0x000fe20001800000 */
[----:B------:R-:W-:Y:S01]  /*1200*/  IMAD.U32 R11, R15, 0x10000, RZ ;  /* 0x000100000f0b7824 */ /* 0x000fe200078e00ff */
[----:B------:R-:W-:Y:S01]  /*1210*/  SEL R23, R14, RZ, P3 ;  /* 0x000000ff0e177207 */ /* 0x000fe20001800000 */
[----:B------:R-:W-:Y:S02]  /*1220*/  IMAD.U32 R10, R25, 0x10000, RZ ;  /* 0x00010000190a7824 */ /* 0x000fe400078e00ff */
[----:B------:R-:W-:Y:S02]  /*1230*/  IMAD.U32 R8, R19, 0x10000, RZ ;  /* 0x0001000013087824 */ /* 0x000fe400078e00ff */
[----:B------:R-:W-:-:S02]  /*1240*/  IMAD.U32 R9, R16, 0x10000, RZ ;  /* 0x0001000010097824 */ /* 0x000fc400078e00ff */
[----:B------:R-:W-:Y:S02]  /*1250*/  IMAD.U32 R14, R27, 0x10000, RZ ;  /* 0x000100001b0e7824 */ /* 0x000fe400078e00ff */
[----:B------:R-:W-:Y:S01]  /*1260*/  IMAD.U32 R13, R17, 0x10000, RZ ;  /* 0x00010000110d7824 */ /* 0x000fe200078e00ff */
[----:B------:R-:W-:Y:S01]  /*1270*/  FADD R8, R11, R8 ;  /* 0x000000080b087221 */ /* 0x000fe20000000000 */
[----:B------:R-:W-:Y:S01]  /*1280*/  FADD R9, R10, R9 ;  /* 0x000000090a097221 */ /* 0x000fe20000000000 */
[----:B------:R-:W-:Y:S01]  /*1290*/  LDS R11, [R2.X4+0x10] ;  /* 0x00001000020b7984 */ /* 0x000fe20000004800 */
[----:B------:R-:W-:-:S03]  /*12a0*/  FADD R13, R14, R13 ;  /* 0x0000000d0e0d7221 */ /* 0x000fc60000000000 */
[----:B------:R-:W2:Y:S04]  /*12b0*/  LDS R10, [R2.X4+0xc] ;  /* 0x00000c00020a7984 */ /* 0x000ea80000004800 */
[----:B------:R4:W2:Y:S01]  /*12c0*/  LDS R14, [R2.X4+0x1c] ;  /* 0x00001c00020e7984 */ /* 0x0008a20000004800 */
[----:B------:R-:W-:Y:S02]  /*12d0*/  PRMT R16, R15, 0x7632, R16 ;  /* 0x000076320f107816 */ /* 0x000fe40000000010 */
[----:B------:R-:W-:Y:S02]  /*12e0*/  PRMT R25, R25, 0x7632, R25 ;  /* 0x0000763219197816 */ /* 0x000fe40000000019 */
[----:B------:R-:W-:Y:S02]  /*12f0*/  PRMT R19, R27, 0x7632, R19 ;  /* 0x000076321b137816 */ /* 0x000fe40000000013 */
[----:B------:R-:W-:-:S02]  /*1300*/  PRMT R27, R23, 0x7632, R27 ;  /* 0x00007632171b7816 */ /* 0x000fc4000000001b */
[----:B------:R-:W-:Y:S02]  /*1310*/  SEL R18, R18, RZ, P3 ;  /* 0x000000ff12127207 */ /* 0x000fe40001800000 */
[----:B------:R-:W-:Y:S01]  /*1320*/  PRMT R28, R16, 0x7632, R28 ;  /* 0x00007632101c7816 */ /* 0x000fe2000000001c */
[----:B----4-:R-:W-:Y:S01]  /*1330*/  IMAD.U32 R2, R25, 0x10000, RZ ;  /* 0x0001000019027824 */ /* 0x010fe200078e00ff */
[----:B------:R-:W-:Y:S01]  /*1340*/  PRMT R17, R17, 0x7632, R17 ;  /* 0x0000763211117816 */ /* 0x000fe20000000011 */
[----:B------:R-:W-:Y:S01]  /*1350*/  IMAD.U32 R25, R27, 0x10000, RZ ;  /* 0x000100001b197824 */ /* 0x000fe200078e00ff */
[----:B------:R-:W-:Y:S01]  /*1360*/  PRMT R29, R19, 0x7632, R29 ;  /* 0x00007632131d7816 */ /* 0x000fe2000000001d */
[----:B------:R-:W-:Y:S01]  /*1370*/  IMAD.U32 R27, R28, 0x10000, RZ ;  /* 0x000100001c1b7824 */ /* 0x000fe200078e00ff */
[C---:B------:R-:W-:Y:S01]  /*1380*/  PRMT R15, R18.reuse, 0x7632, R15 ;  /* 0x00007632120f7816 */ /* 0x040fe2000000000f */
[----:B------:R-:W-:Y:S01]  /*1390*/  IMAD.U32 R23, R23, 0x10000, RZ ;  /* 0x0001000017177824 */ /* 0x000fe200078e00ff */
[----:B0-----:R-:W-:Y:S01]  /*13a0*/  @P4 FSEL R0, R9, RZ, P2 ;  /* 0x000000ff09004208 */ /* 0x001fe20001000000 */
[----:B------:R-:W-:Y:S01]  /*13b0*/  IMAD.U32 R18, R18, 0x10000, RZ ;  /* 0x0001000012127824 */ /* 0x000fe200078e00ff */
[----:B------:R-:W-:Y:S01]  /*13c0*/  FADD R2, R2, R27 ;  /* 0x0000001b02027221 */ /* 0x000fe20000000000 */
[----:B------:R-:W-:-:S02]  /*13d0*/  IMAD.U32 R19, R19, 0x10000, RZ ;  /* 0x0001000013137824 */ /* 0x000fc400078e00ff */
[----:B------:R-:W-:Y:S01]  /*13e0*/  IMAD.U32 R28, R17, 0x10000, RZ ;  /* 0x00010000111c7824 */ /* 0x000fe200078e00ff */
[----:B------:R-:W-:Y:S01]  /*13f0*/  FADD R9, RZ, R26 ;  /* 0x0000001aff097221 */ /* 0x000fe20000000000 */
[----:B------:R-:W-:Y:S02]  /*1400*/  IMAD.U32 R16, R16, 0x10000, RZ ;  /* 0x0001000010107824 */ /* 0x000fe400078e00ff */
[----:B------:R-:W-:Y:S02]  /*1410*/  IMAD.U32 R29, R29, 0x10000, RZ ;  /* 0x000100001d1d7824 */ /* 0x000fe400078e00ff */
[----:B------:R-:W-:Y:S01]  /*1420*/  IMAD.U32 R30, R15, 0x10000, RZ ;  /* 0x000100000f1e7824 */ /* 0x000fe200078e00ff */
[----:B-1----:R-:W-:Y:S01]  /*1430*/  @P4 FSEL R6, R8, RZ, P2 ;  /* 0x000000ff08064208 */ /* 0x002fe20001000000 */
[----:B------:R-:W-:Y:S01]  /*1440*/  FADD R18, R23, R18 ;  /* 0x0000001217127221 */ /* 0x000fe20000000000 */
[----:B------:R-:W-:Y:S01]  /*1450*/  FADD R19, R19, R28 ;  /* 0x0000001c13137221 */ /* 0x000fe20000000000 */
[----:B------:R-:W-:Y:S01]  /*1460*/  FADD R16, R16, R29 ;  /* 0x0000001d10107221 */ /* 0x000fe20000000000 */
[----:B------:R-:W-:Y:S01]  /*1470*/  FADD R25, R25, R30 ;  /* 0x0000001e19197221 */ /* 0x000fe20000000000 */
[----:B---3--:R-:W-:Y:S01]  /*1480*/  @P4 FSEL R5, R2, RZ, P2 ;  /* 0x000000ff02054208 */ /* 0x008fe20001000000 */
[----:B------:R-:W-:Y:S01]  /*1490*/  FADD R8, RZ, R33 ;  /* 0x00000021ff087221 */ /* 0x000fe20000000000 */
[----:B------:R-:W-:Y:S01]  /*14a0*/  FSEL R2, R21, R6, !P1 ;  /* 0x0000000615027208 */ /* 0x000fe20004800000 */
[----:B------:R-:W-:Y:S01]  /*14b0*/  FADD R6, RZ, R22 ;  /* 0x00000016ff067221 */ /* 0x000fe20000000000 */
[----:B------:R-:W-:Y:S01]  /*14c0*/  FSEL R0, R9, R0, !P1 ;  /* 0x0000000009007208 */ /* 0x000fe20004800000 */
[----:B------:R-:W-:Y:S01]  /*14d0*/  FADD R9, RZ, R34 ;  /* 0x00000022ff097221 */ /* 0x000fe20000000000 */
[----:B-----5:R-:W-:Y:S01]  /*14e0*/  @P4 FSEL R7, R13, RZ, P2 ;  /* 0x000000ff0d074208 */ /* 0x020fe20001000000 */
[----:B------:R-:W-:Y:S01]  /*14f0*/  FADD R13, RZ, R24 ;  /* 0x00000018ff0d7221 */ /* 0x000fe20000000000 */
[----:B--2---:R-:W-:Y:S01]  /*1500*/  @P4 FSEL R10, R19, RZ, P2 ;  /* 0x000000ff130a4208 */ /* 0x004fe20001000000 */
[----:B------:R-:W-:Y:S01]  /*1510*/  FADD R15, RZ, R4 ;  /* 0x00000004ff0f7221 */ /* 0x000fe20000000000 */
[----:B------:R-:W-:-:S02]  /*1520*/  @P4 FSEL R11, R18, RZ, P2 ;  /* 0x000000ff120b4208 */ /* 0x000fc40001000000 */
[----:B------:R-:W-:Y:S02]  /*1530*/  @P4 FSEL R12, R25, RZ, P2 ;  /* 0x000000ff190c4208 */ /* 0x000fe40001000000 */
[----:B------:R-:W-:Y:S02]  /*1540*/  @P4 FSEL R14, R16, RZ, P2 ;  /* 0x000000ff100e4208 */ /* 0x000fe40001000000 */
[----:B------:R-:W-:Y:S02]  /*1550*/  FSEL R5, R8, R5, !P1 ;  /* 0x0000000508057208 */ /* 0x000fe40004800000 */
[----:B------:R-:W-:Y:S02]  /*1560*/  FSEL R7, R32, R7, !P1 ;  /* 0x0000000720077208 */ /* 0x000fe40004800000 */
[----:B------:R-:W-:Y:S02]  /*1570*/  FSEL R10, R9, R10, !P1 ;  /* 0x0000000a090a7208 */ /* 0x000fe40004800000 */
[----:B------:R-:W-:-:S02]  /*1580*/  FSEL R6, R6, R11, !P1 ;  /* 0x0000000b06067208 */ /* 0x000fc40004800000 */
[----:B------:R-:W-:Y:S02]  /*1590*/  FSEL R9, R13, R12, !P1 ;  /* 0x0000000c0d097208 */ /* 0x000fe40004800000 */
[----:B------:R-:W-:Y:S02]  /*15a0*/  FSEL R11, R15, R14, !P1 ;  /* 0x0000000e0f0b7208 */ /* 0x000fe40004800000 */
[----:B------:R-:W-:Y:S01]  /*15b0*/  F2FP.BF16.PACK_AB R4, R5, R0 ;  /* 0x000000000504723e */ /* 0x000fe200000010ff */
[----:B------:R-:W-:Y:S01]  /*15c0*/  IMAD.WIDE R20, R3, R20, c[0x0][0x188] ;  /* 0x0000620003147625 */ /* 0x000fe200078e0214 */
[----:B------:R-:W-:Y:S02]  /*15d0*/  F2FP.BF16.PACK_AB R5, R10, R7 ;  /* 0x000000070a05723e */ /* 0x000fe400000010ff */
[----:B------:R-:W-:Y:S02]  /*15e0*/  F2FP.BF16.PACK_AB R6, R9, R6 ;  /* 0x000000060906723e */ /* 0x000fe400000010ff */
[----:B------:R-:W-:Y:S01]  /*15f0*/  F2FP.BF16.PACK_AB R7, R11, R2 ;  /* 0x000000020b07723e */ /* 0x000fe200000010ff */
[----:B------:R-:W-:Y:S06]  /*1600*/  @P5 EXIT ;  /* 0x000000000000594d */ /* 0x000fec0003800000 */
[----:B------:R-:W-:Y:S01]  /*1610*/  STG.E.128 [R20.64], R4 ;  /* 0x0000000414007986 */ /* 0x000fe2000c101d04 */
[----:B------:R-:W-:Y:S05]  /*1620*/  EXIT ;  /* 0x000000000000794d */ /* 0x000fea0003800000 */
.L_x_0:
[----:B------:R-:W-:-:S00]  /*1630*/  BRA `(.L_x_0) ;  /* 0xfffffff000007947 */ /* 0x000fc0000383ffff */
[----:B------:R-:W-:-:S00]  /*1640*/  NOP ;  /* 0x0000000000007918 */ /* 0x000fc00000000000 */
        /* <DEDUP_REMOVED lines=11> */
.L_x_1:


//--------------------- .nv.shared.triton__0d1d2d3d4d5d6de7de --------------------------
	.section	.nv.shared.triton__0d1d2d3d4d5d6de7de,"aw",@nobits
	.align	16
